	.headerflags	@"EF_CUDA_TEXMODE_UNIFIED EF_CUDA_64BIT_ADDRESS EF_CUDA_ACCELERATORS EF_CUDA_SM90 EF_CUDA_VIRTUAL_SM(EF_CUDA_SM90)"
	.elftype	@"ET_EXEC"


//--------------------- .nv.info                  --------------------------
	.section	.nv.info,"",@"SHT_CUDA_INFO"
	.align	4


	//----- nvinfo : EIATTR_REGCOUNT
	.align		4
        /*0000*/ 	.byte	0x04, 0x2f
        /*0002*/ 	.short	(.L_1 - .L_0)
	.align		4
.L_0:
        /*0004*/ 	.word	index@(triton_poi_fused_add_mul_8)
        /*0008*/ 	.word	0x00000010


	//----- nvinfo : EIATTR_MIN_STACK_SIZE
	.align		4
.L_1:
        /*000c*/ 	.byte	0x04, 0x12
        /*000e*/ 	.short	(.L_3 - .L_2)
	.align		4
.L_2:
        /*0010*/ 	.word	index@(triton_poi_fused_add_mul_8)
        /*0014*/ 	.word	0x00000000


	//----- nvinfo : EIATTR_FRAME_SIZE
	.align		4
.L_3:
        /*0018*/ 	.byte	0x04, 0x11
        /*001a*/ 	.short	(.L_5 - .L_4)
	.align		4
.L_4:
        /*001c*/ 	.word	index@(triton_poi_fused_add_mul_8)
        /*0020*/ 	.word	0x00000000


	//----- nvinfo : EIATTR_MIN_STACK_SIZE
	.align		4
.L_5:
        /*0024*/ 	.byte	0x04, 0x12
        /*0026*/ 	.short	(.L_7 - .L_6)
	.align		4
.L_6:
        /*0028*/ 	.word	index@(triton_poi_fused_add_mul_8)
        /*002c*/ 	.word	0x00000000
.L_7:


//--------------------- .nv.info.triton_poi_fused_add_mul_8 --------------------------
	.section	.nv.info.triton_poi_fused_add_mul_8,"",@"SHT_CUDA_INFO"
	.sectionflags	@""
	.align	4


	//----- nvinfo : EIATTR_CUDA_API_VERSION
	.align		4
        /*0000*/ 	.byte	0x04, 0x37
        /*0002*/ 	.short	(.L_9 - .L_8)
.L_8:
        /*0004*/ 	.word	0x0000007c


	//----- nvinfo : EIATTR_KPARAM_INFO
	.align		4
.L_9:
        /*0008*/ 	.byte	0x04, 0x17
        /*000a*/ 	.short	(.L_11 - .L_10)
.L_10:
        /*000c*/ 	.word	0x00000000
        /*0010*/ 	.short	0x0004
        /*0012*/ 	.short	0x0020
        /*0014*/ 	.byte	0x00, 0xf0, 0x11, 0x00


	//----- nvinfo : EIATTR_KPARAM_INFO
	.align		4
.L_11:
        /*0018*/ 	.byte	0x04, 0x17
        /*001a*/ 	.short	(.L_13 - .L_12)
.L_12:
        /*001c*/ 	.word	0x00000000
        /*0020*/ 	.short	0x0003
        /*0022*/ 	.short	0x0018
        /*0024*/ 	.byte	0x00, 0xf4, 0x21, 0x00


	//----- nvinfo : EIATTR_KPARAM_INFO
	.align		4
.L_13:
        /*0028*/ 	.byte	0x04, 0x17
        /*002a*/ 	.short	(.L_15 - .L_14)
.L_14:
        /*002c*/ 	.word	0x00000000
        /*0030*/ 	.short	0x0002
        /*0032*/ 	.short	0x0010
        /*0034*/ 	.byte	0x00, 0xf4, 0x21, 0x00


	//----- nvinfo : EIATTR_KPARAM_INFO
	.align		4
.L_15:
        /*0038*/ 	.byte	0x04, 0x17
        /*003a*/ 	.short	(.L_17 - .L_16)
.L_16:
        /*003c*/ 	.word	0x00000000
        /*0040*/ 	.short	0x0001
        /*0042*/ 	.short	0x0008
        /*0044*/ 	.byte	0x00, 0xf4, 0x21, 0x00


	//----- nvinfo : EIATTR_KPARAM_INFO
	.align		4
.L_17:
        /*0048*/ 	.byte	0x04, 0x17
        /*004a*/ 	.short	(.L_19 - .L_18)
.L_18:
        /*004c*/ 	.word	0x00000000
        /*0050*/ 	.short	0x0000
        /*0052*/ 	.short	0x0000
        /*0054*/ 	.byte	0x00, 0xf4, 0x21, 0x00


	//----- nvinfo : EIATTR_SPARSE_MMA_MASK
	.align		4
.L_19:
        /*0058*/ 	.byte	0x03, 0x50
        /*005a*/ 	.short	0x0000


	//----- nvinfo : EIATTR_MAXREG_COUNT
	.align		4
        /*005c*/ 	.byte	0x03, 0x1b
        /*005e*/ 	.short	0x00ff


	//----- nvinfo : EIATTR_EXIT_INSTR_OFFSETS
	.align		4
        /*0060*/ 	.byte	0x04, 0x1c
        /*0062*/ 	.short	(.L_21 - .L_20)


	//   ....[0]....
.L_20:
        /*0064*/ 	.word	0x000001b0


	//   ....[1]....
        /*0068*/ 	.word	0x000001d0


	//----- nvinfo : EIATTR_REQNTID
	.align		4
.L_21:
        /*006c*/ 	.byte	0x04, 0x10
        /*006e*/ 	.short	(.L_23 - .L_22)
.L_22:
        /*0070*/ 	.word	0x00000020
        /*0074*/ 	.word	0x00000001
        /*0078*/ 	.word	0x00000001


	//----- nvinfo : EIATTR_CBANK_PARAM_SIZE
	.align		4
.L_23:
        /*007c*/ 	.byte	0x03, 0x19
        /*007e*/ 	.short	0x0024


	//----- nvinfo : EIATTR_PARAM_CBANK
	.align		4
        /*0080*/ 	.byte	0x04, 0x0a
        /*0082*/ 	.short	(.L_25 - .L_24)
	.align		4
.L_24:
        /*0084*/ 	.word	index@(.nv.constant0.triton_poi_fused_add_mul_8)
        /*0088*/ 	.short	0x0210
        /*008a*/ 	.short	0x0024


	//----- nvinfo : EIATTR_SW_WAR
	.align		4
.L_25:
        /*008c*/ 	.byte	0x04, 0x36
        /*008e*/ 	.short	(.L_27 - .L_26)
.L_26:
        /*0090*/ 	.word	0x00000008
.L_27:


//--------------------- .nv.callgraph             --------------------------
	.section	.nv.callgraph,"",@"SHT_CUDA_CALLGRAPH"
	.align	4
	.sectionentsize	8
	.align		4
        /*0000*/ 	.word	0x00000000
	.align		4
        /*0004*/ 	.word	0xffffffff
	.align		4
        /*0008*/ 	.word	0x00000000
	.align		4
        /*000c*/ 	.word	0xfffffffe
	.align		4
        /*0010*/ 	.word	0x00000000
	.align		4
        /*0014*/ 	.word	0xfffffffd
	.align		4
        /*0018*/ 	.word	0x00000000
	.align		4
        /*001c*/ 	.word	0xfffffffc


//--------------------- .text.triton_poi_fused_add_mul_8 --------------------------
	.section	.text.triton_poi_fused_add_mul_8,"ax",@progbits
	.align	128
        .global         triton_poi_fused_add_mul_8
        .type           triton_poi_fused_add_mul_8,@function
        .size           triton_poi_fused_add_mul_8,(.L_x_1 - triton_poi_fused_add_mul_8)
        .other          triton_poi_fused_add_mul_8,@"STO_CUDA_ENTRY STV_DEFAULT"
triton_poi_fused_add_mul_8:
.text.triton_poi_fused_add_mul_8:
[----:B------:R-:W0:Y:S01]  /*0000*/  LDC R1, c[0x0][0x28] ;  /* 0x00000a00ff017b82 */ /* 0x000e220000000800 */
[----:B------:R-:W1:Y:S07]  /*0010*/  S2R R0, SR_TID.X ;  /* 0x0000000000007919 */ /* 0x000e6e0000002100 */
[----:B------:R-:W2:Y:S01]  /*0020*/  LDC.64 R6, c[0x0][0x220] ;  /* 0x00008800ff067b82 */ /* 0x000ea20000000a00 */
[----:B------:R-:W-:Y:S01]  /*0030*/  ULDC.64 UR4, c[0x0][0x208] ;  /* 0x0000820000047ab9 */ /* 0x000fe20000000a00 */
[----:B------:R-:W3:Y:S06]  /*0040*/  S2R R11, SR_CTAID.X ;  /* 0x00000000000b7919 */ /* 0x000eec0000002500 */
[----:B------:R-:W4:Y:S08]  /*0050*/  LDC.64 R2, c[0x0][0x210] ;  /* 0x00008400ff027b82 */ /* 0x000f300000000a00 */
[----:B------:R-:W5:Y:S08]  /*0060*/  LDC.64 R4, c[0x0][0x218] ;  /* 0x00008600ff047b82 */ /* 0x000f700000000a00 */
[----:B------:R-:W5:Y:S01]  /*0070*/  LDC.64 R8, c[0x0][0x228] ;  /* 0x00008a00ff087b82 */ /* 0x000f620000000a00 */
[----:B-1----:R-:W-:-:S04]  /*0080*/  LOP3.LUT R0, R0, 0x1f, RZ, 0xc0, !PT ;  /* 0x0000001f00007812 */ /* 0x002fc800078ec0ff */
[----:B---3--:R-:W-:-:S04]  /*0090*/  LEA R11, R11, R0, 0x5 ;  /* 0x000000000b0b7211 */ /* 0x008fc800078e28ff */
[C---:B------:R-:W-:Y:S01]  /*00a0*/  ISETP.GE.AND P0, PT, R11.reuse, 0x18, PT ;  /* 0x000000180b00780c */ /* 0x040fe20003f06270 */
[----:B------:R-:W-:-:S04]  /*00b0*/  IMAD.HI R0, R11, 0x2aaaaaab, RZ ;  /* 0x2aaaaaab0b007827 */ /* 0x000fc800078e02ff */
[C---:B--2---:R-:W-:Y:S01]  /*00c0*/  IMAD.WIDE R6, R11.reuse, 0x4, R6 ;  /* 0x000000040b067825 */ /* 0x044fe200078e0206 */
[----:B------:R-:W-:Y:S01]  /*00d0*/  LEA.HI R13, R0, R0, RZ, 0x1 ;  /* 0x00000000000d7211 */ /* 0x000fe200078f08ff */
[----:B------:R-:W-:Y:S02]  /*00e0*/  HFMA2.MMA R0, -RZ, RZ, 0, 0 ;  /* 0x00000000ff007435 */ /* 0x000fe400000001ff */
[----:B----4-:R-:W-:Y:S01]  /*00f0*/  IMAD.WIDE R2, R11, 0x4, R2 ;  /* 0x000000040b027825 */ /* 0x010fe200078e0202 */
[----:B------:R-:W-:-:S03]  /*0100*/  CS2R R10, SRZ ;  /* 0x00000000000a7805 */ /* 0x000fc6000001ff00 */
[----:B-----5:R-:W-:-:S03]  /*0110*/  IMAD.WIDE R4, R13, 0x4, R4 ;  /* 0x000000040d047825 */ /* 0x020fc600078e0204 */
[----:B------:R-:W2:Y:S01]  /*0120*/  @!P0 LDG.E R10, desc[UR4][R6.64] ;  /* 0x00000004060a8981 */ /* 0x000ea2000c1e1900 */
[----:B0-----:R-:W-:Y:S01]  /*0130*/  IMAD.WIDE R8, R13, 0x4, R8 ;  /* 0x000000040d087825 */ /* 0x001fe200078e0208 */
[----:B------:R-:W-:Y:S02]  /*0140*/  MOV R13, RZ ;  /* 0x000000ff000d7202 */ /* 0x000fe40000000f00 */
[----:B------:R-:W3:Y:S04]  /*0150*/  @!P0 LDG.E.EL R11, desc[UR4][R4.64] ;  /* 0x00000004040b8981 */ /* 0x000ee8000c2e1900 */
[----:B------:R-:W3:Y:S04]  /*0160*/  @!P0 LDG.E R0, desc[UR4][R2.64] ;  /* 0x0000000402008981 */ /* 0x000ee8000c1e1900 */
[----:B------:R-:W2:Y:S01]  /*0170*/  @!P0 LDG.E.EL R13, desc[UR4][R8.64] ;  /* 0x00000004080d8981 */ /* 0x000ea2000c2e1900 */
[----:B---3--:R-:W-:Y:S01]  /*0180*/  FADD R0, R11, R0 ;  /* 0x000000000b007221 */ /* 0x008fe20000000000 */
[----:B--2---:R-:W-:-:S04]  /*0190*/  FADD R13, R13, R10 ;  /* 0x0000000a0d0d7221 */ /* 0x004fc80000000000 */
[----:B------:R-:W-:Y:S01]  /*01a0*/  FADD R13, R0, R13 ;  /* 0x0000000d000d7221 */ /* 0x000fe20000000000 */
[----:B------:R-:W-:Y:S06]  /*01b0*/  @P0 EXIT ;  /* 0x000000000000094d */ /* 0x000fec0003800000 */
[----:B------:R-:W-:Y:S01]  /*01c0*/  STG.E desc[UR4][R2.64], R13 ;  /* 0x0000000d02007986 */ /* 0x000fe2000c101904 */
[----:B------:R-:W-:Y:S05]  /*01d0*/  EXIT ;  /* 0x000000000000794d */ /* 0x000fea0003800000 */
.L_x_0:
[----:B------:R-:W-:-:S00]  /*01e0*/  BRA `(.L_x_0) ;  /* 0xfffffffc00fc7947 */ /* 0x000fc0000383ffff */
[----:B------:R-:W-:-:S00]  /*01f0*/  NOP ;  /* 0x0000000000007918 */ /* 0x000fc00000000000 */
        /* <DEDUP_REMOVED lines=8> */
.L_x_1:


//--------------------- .nv.constant0.triton_poi_fused_add_mul_8 --------------------------
	.section	.nv.constant0.triton_poi_fused_add_mul_8,"a",@progbits
	.sectionflags	@""
	.align	4
.nv.constant0.triton_poi_fused_add_mul_8:
	.zero		564
